	.headerflags	@"EF_CUDA_TEXMODE_UNIFIED EF_CUDA_64BIT_ADDRESS EF_CUDA_ACCELERATORS EF_CUDA_SM90 EF_CUDA_VIRTUAL_SM(EF_CUDA_SM90)"
	.elftype	@"ET_EXEC"


//--------------------- .nv.info                  --------------------------
	.section	.nv.info,"",@"SHT_CUDA_INFO"
	.align	4


	//----- nvinfo : EIATTR_REGCOUNT
	.align		4
        /*0000*/ 	.byte	0x04, 0x2f
        /*0002*/ 	.short	(.L_1 - .L_0)
	.align		4
.L_0:
        /*0004*/ 	.word	index@(triton_poi_fused_cat_74)
        /*0008*/ 	.word	0x00000018


	//----- nvinfo : EIATTR_MIN_STACK_SIZE
	.align		4
.L_1:
        /*000c*/ 	.byte	0x04, 0x12
        /*000e*/ 	.short	(.L_3 - .L_2)
	.align		4
.L_2:
        /*0010*/ 	.word	index@(triton_poi_fused_cat_74)
        /*0014*/ 	.word	0x00000000


	//----- nvinfo : EIATTR_FRAME_SIZE
	.align		4
.L_3:
        /*0018*/ 	.byte	0x04, 0x11
        /*001a*/ 	.short	(.L_5 - .L_4)
	.align		4
.L_4:
        /*001c*/ 	.word	index@(triton_poi_fused_cat_74)
        /*0020*/ 	.word	0x00000000


	//----- nvinfo : EIATTR_MIN_STACK_SIZE
	.align		4
.L_5:
        /*0024*/ 	.byte	0x04, 0x12
        /*0026*/ 	.short	(.L_7 - .L_6)
	.align		4
.L_6:
        /*0028*/ 	.word	index@(triton_poi_fused_cat_74)
        /*002c*/ 	.word	0x00000000
.L_7:


//--------------------- .nv.info.triton_poi_fused_cat_74 --------------------------
	.section	.nv.info.triton_poi_fused_cat_74,"",@"SHT_CUDA_INFO"
	.sectionflags	@""
	.align	4


	//----- nvinfo : EIATTR_CUDA_API_VERSION
	.align		4
        /*0000*/ 	.byte	0x04, 0x37
        /*0002*/ 	.short	(.L_9 - .L_8)
.L_8:
        /*0004*/ 	.word	0x0000007c


	//----- nvinfo : EIATTR_KPARAM_INFO
	.align		4
.L_9:
        /*0008*/ 	.byte	0x04, 0x17
        /*000a*/ 	.short	(.L_11 - .L_10)
.L_10:
        /*000c*/ 	.word	0x00000000
        /*0010*/ 	.short	0x0009
        /*0012*/ 	.short	0x0048
        /*0014*/ 	.byte	0x00, 0xf0, 0x11, 0x00


	//----- nvinfo : EIATTR_KPARAM_INFO
	.align		4
.L_11:
        /*0018*/ 	.byte	0x04, 0x17
        /*001a*/ 	.short	(.L_13 - .L_12)
.L_12:
        /*001c*/ 	.word	0x00000000
        /*0020*/ 	.short	0x0008
        /*0022*/ 	.short	0x0040
        /*0024*/ 	.byte	0x00, 0xf4, 0x21, 0x00


	//----- nvinfo : EIATTR_KPARAM_INFO
	.align		4
.L_13:
        /*0028*/ 	.byte	0x04, 0x17
        /*002a*/ 	.short	(.L_15 - .L_14)
.L_14:
        /*002c*/ 	.word	0x00000000
        /*0030*/ 	.short	0x0007
        /*0032*/ 	.short	0x0038
        /*0034*/ 	.byte	0x00, 0xf4, 0x21, 0x00


	//----- nvinfo : EIATTR_KPARAM_INFO
	.align		4
.L_15:
        /*0038*/ 	.byte	0x04, 0x17
        /*003a*/ 	.short	(.L_17 - .L_16)
.L_16:
        /*003c*/ 	.word	0x00000000
        /*0040*/ 	.short	0x0006
        /*0042*/ 	.short	0x0030
        /*0044*/ 	.byte	0x00, 0xf4, 0x21, 0x00


	//----- nvinfo : EIATTR_KPARAM_INFO
	.align		4
.L_17:
        /*0048*/ 	.byte	0x04, 0x17
        /*004a*/ 	.short	(.L_19 - .L_18)
.L_18:
        /*004c*/ 	.word	0x00000000
        /*0050*/ 	.short	0x0005
        /*0052*/ 	.short	0x0028
        /*0054*/ 	.byte	0x00, 0xf4, 0x21, 0x00


	//----- nvinfo : EIATTR_KPARAM_INFO
	.align		4
.L_19:
        /*0058*/ 	.byte	0x04, 0x17
        /*005a*/ 	.short	(.L_21 - .L_20)
.L_20:
        /*005c*/ 	.word	0x00000000
        /*0060*/ 	.short	0x0004
        /*0062*/ 	.short	0x0020
        /*0064*/ 	.byte	0x00, 0xf4, 0x21, 0x00


	//----- nvinfo : EIATTR_KPARAM_INFO
	.align		4
.L_21:
        /*0068*/ 	.byte	0x04, 0x17
        /*006a*/ 	.short	(.L_23 - .L_22)
.L_22:
        /*006c*/ 	.word	0x00000000
        /*0070*/ 	.short	0x0003
        /*0072*/ 	.short	0x0018
        /*0074*/ 	.byte	0x00, 0xf4, 0x21, 0x00


	//----- nvinfo : EIATTR_KPARAM_INFO
	.align		4
.L_23:
        /*0078*/ 	.byte	0x04, 0x17
        /*007a*/ 	.short	(.L_25 - .L_24)
.L_24:
        /*007c*/ 	.word	0x00000000
        /*0080*/ 	.short	0x0002
        /*0082*/ 	.short	0x0010
        /*0084*/ 	.byte	0x00, 0xf4, 0x21, 0x00


	//----- nvinfo : EIATTR_KPARAM_INFO
	.align		4
.L_25:
        /*0088*/ 	.byte	0x04, 0x17
        /*008a*/ 	.short	(.L_27 - .L_26)
.L_26:
        /*008c*/ 	.word	0x00000000
        /*0090*/ 	.short	0x0001
        /*0092*/ 	.short	0x0008
        /*0094*/ 	.byte	0x00, 0xf4, 0x21, 0x00


	//----- nvinfo : EIATTR_KPARAM_INFO
	.align		4
.L_27:
        /*0098*/ 	.byte	0x04, 0x17
        /*009a*/ 	.short	(.L_29 - .L_28)
.L_28:
        /*009c*/ 	.word	0x00000000
        /*00a0*/ 	.short	0x0000
        /*00a2*/ 	.short	0x0000
        /*00a4*/ 	.byte	0x00, 0xf4, 0x21, 0x00


	//----- nvinfo : EIATTR_SPARSE_MMA_MASK
	.align		4
.L_29:
        /*00a8*/ 	.byte	0x03, 0x50
        /*00aa*/ 	.short	0x0000


	//----- nvinfo : EIATTR_MAXREG_COUNT
	.align		4
        /*00ac*/ 	.byte	0x03, 0x1b
        /*00ae*/ 	.short	0x00ff


	//----- nvinfo : EIATTR_EXIT_INSTR_OFFSETS
	.align		4
        /*00b0*/ 	.byte	0x04, 0x1c
        /*00b2*/ 	.short	(.L_31 - .L_30)


	//   ....[0]....
.L_30:
        /*00b4*/ 	.word	0x00000700


	//----- nvinfo : EIATTR_REQNTID
	.align		4
.L_31:
        /*00b8*/ 	.byte	0x04, 0x10
        /*00ba*/ 	.short	(.L_33 - .L_32)
.L_32:
        /*00bc*/ 	.word	0x00000080
        /*00c0*/ 	.word	0x00000001
        /*00c4*/ 	.word	0x00000001


	//----- nvinfo : EIATTR_CBANK_PARAM_SIZE
	.align		4
.L_33:
        /*00c8*/ 	.byte	0x03, 0x19
        /*00ca*/ 	.short	0x004c


	//----- nvinfo : EIATTR_PARAM_CBANK
	.align		4
        /*00cc*/ 	.byte	0x04, 0x0a
        /*00ce*/ 	.short	(.L_35 - .L_34)
	.align		4
.L_34:
        /*00d0*/ 	.word	index@(.nv.constant0.triton_poi_fused_cat_74)
        /*00d4*/ 	.short	0x0210
        /*00d6*/ 	.short	0x004c


	//----- nvinfo : EIATTR_SW_WAR
	.align		4
.L_35:
        /*00d8*/ 	.byte	0x04, 0x36
        /*00da*/ 	.short	(.L_37 - .L_36)
.L_36:
        /*00dc*/ 	.word	0x00000008
.L_37:


//--------------------- .nv.callgraph             --------------------------
	.section	.nv.callgraph,"",@"SHT_CUDA_CALLGRAPH"
	.align	4
	.sectionentsize	8
	.align		4
        /*0000*/ 	.word	0x00000000
	.align		4
        /*0004*/ 	.word	0xffffffff
	.align		4
        /*0008*/ 	.word	0x00000000
	.align		4
        /*000c*/ 	.word	0xfffffffe
	.align		4
        /*0010*/ 	.word	0x00000000
	.align		4
        /*0014*/ 	.word	0xfffffffd
	.align		4
        /*0018*/ 	.word	0x00000000
	.align		4
        /*001c*/ 	.word	0xfffffffc


//--------------------- .text.triton_poi_fused_cat_74 --------------------------
	.section	.text.triton_poi_fused_cat_74,"ax",@progbits
	.align	128
        .global         triton_poi_fused_cat_74
        .type           triton_poi_fused_cat_74,@function
        .size           triton_poi_fused_cat_74,(.L_x_1 - triton_poi_fused_cat_74)
        .other          triton_poi_fused_cat_74,@"STO_CUDA_ENTRY STV_DEFAULT"
triton_poi_fused_cat_74:
.text.triton_poi_fused_cat_74:
[----:B------:R-:W-:Y:S01]  /*0000*/  LDC R1, c[0x0][0x28] ;  /* 0x00000a00ff017b82 */ /* 0x000fe20000000800 */
[----:B------:R-:W1:Y:S07]  /*0010*/  S2R R2, SR_TID.X ;  /* 0x0000000000027919 */ /* 0x000e6e0000002100 */
[----:B------:R-:W2:Y:S01]  /*0020*/  LDC.64 R14, c[0x0][0x218] ;  /* 0x00008600ff0e7b82 */ /* 0x000ea20000000a00 */
[----:B------:R-:W-:Y:S01]  /*0030*/  ULDC.64 UR4, c[0x0][0x208] ;  /* 0x0000820000047ab9 */ /* 0x000fe20000000a00 */
[----:B------:R-:W-:Y:S01]  /*0040*/  ULDC.64 UR6, c[0x0][0x228] ;  /* 0x00008a0000067ab9 */ /* 0x000fe20000000a00 */
[----:B------:R-:W3:Y:S05]  /*0050*/  S2R R3, SR_CTAID.X ;  /* 0x0000000000037919 */ /* 0x000eea0000002500 */
[----:B------:R-:W4:Y:S08]  /*0060*/  LDC.64 R10, c[0x0][0x220] ;  /* 0x00008800ff0a7b82 */ /* 0x000f300000000a00 */
[----:B------:R-:W5:Y:S01]  /*0070*/  LDC.64 R12, c[0x0][0x230] ;  /* 0x00008c00ff0c7b82 */ /* 0x000f620000000a00 */
[----:B-1----:R-:W-:-:S05]  /*0080*/  LOP3.LUT R2, R2, 0x7f, RZ, 0xc0, !PT ;  /* 0x0000007f02027812 */ /* 0x002fca00078ec0ff */
[----:B---3--:R-:W-:-:S05]  /*0090*/  IMAD R2, R3, 0x80, R2 ;  /* 0x0000008003027824 */ /* 0x008fca00078e0202 */
[----:B------:R-:W-:-:S04]  /*00a0*/  SHF.R.S32.HI R7, RZ, 0x1f, R2 ;  /* 0x0000001fff077819 */ /* 0x000fc80000011402 */
[CC--:B------:R-:W-:Y:S02]  /*00b0*/  LEA.HI R0, R7.reuse, R2.reuse, RZ, 0x4 ;  /* 0x0000000207007211 */ /* 0x0c0fe400078f20ff */
[----:B------:R-:W-:Y:S02]  /*00c0*/  LEA.HI R5, R7, R2, RZ, 0x2 ;  /* 0x0000000207057211 */ /* 0x000fe400078f10ff */
[--C-:B------:R-:W-:Y:S02]  /*00d0*/  SHF.R.S32.HI R3, RZ, 0x4, R0.reuse ;  /* 0x00000004ff037819 */ /* 0x100fe40000011400 */
[----:B------:R-:W-:Y:S02]  /*00e0*/  SHF.R.S32.HI R4, RZ, 0x1f, R0 ;  /* 0x0000001fff047819 */ /* 0x000fe40000011400 */
[----:B------:R-:W-:Y:S02]  /*00f0*/  SHF.R.S32.HI R6, RZ, 0x2, R5 ;  /* 0x00000002ff067819 */ /* 0x000fe40000011405 */
[----:B------:R-:W-:-:S02]  /*0100*/  LEA.HI R4, R4, R3, RZ, 0x8 ;  /* 0x0000000304047211 */ /* 0x000fc400078f40ff */
[----:B------:R-:W-:Y:S02]  /*0110*/  LEA.HI R8, R6, R6, RZ, 0x2 ;  /* 0x0000000606087211 */ /* 0x000fe400078f10ff */
[----:B------:R-:W-:Y:S02]  /*0120*/  LOP3.LUT R4, R4, 0xffffff00, RZ, 0xc0, !PT ;  /* 0xffffff0004047812 */ /* 0x000fe400078ec0ff */
[----:B------:R-:W-:Y:S02]  /*0130*/  LOP3.LUT R9, R8, 0xfffffffc, RZ, 0xc0, !PT ;  /* 0xfffffffc08097812 */ /* 0x000fe400078ec0ff */
[----:B------:R-:W-:Y:S01]  /*0140*/  LOP3.LUT R5, R5, 0xfffffffc, RZ, 0xc0, !PT ;  /* 0xfffffffc05057812 */ /* 0x000fe200078ec0ff */
[----:B------:R-:W-:Y:S02]  /*0150*/  IMAD.IADD R3, R3, 0x1, -R4 ;  /* 0x0000000103037824 */ /* 0x000fe400078e0a04 */
[----:B------:R-:W-:Y:S01]  /*0160*/  IMAD.IADD R4, R6, 0x1, -R9 ;  /* 0x0000000106047824 */ /* 0x000fe200078e0a09 */
[----:B------:R-:W-:Y:S01]  /*0170*/  CS2R R8, SRZ ;  /* 0x0000000000087805 */ /* 0x000fe2000001ff00 */
[----:B------:R-:W-:Y:S01]  /*0180*/  IMAD.IADD R5, R2, 0x1, -R5 ;  /* 0x0000000102057824 */ /* 0x000fe200078e0a05 */
[----:B------:R-:W-:Y:S01]  /*0190*/  ISETP.GE.AND P0, PT, R3, 0x80, PT ;  /* 0x000000800300780c */ /* 0x000fe20003f06270 */
[----:B--2---:R-:W-:Y:S01]  /*01a0*/  IMAD.WIDE R16, R4, 0x8, R14 ;  /* 0x0000000804107825 */ /* 0x004fe200078e020e */
[----:B------:R-:W-:-:S11]  /*01b0*/  CS2R R14, SRZ ;  /* 0x00000000000e7805 */ /* 0x000fd6000001ff00 */
[----:B------:R1:W2:Y:S01]  /*01c0*/  @!P0 LDG.E.EL.64 R8, desc[UR4][R16.64] ;  /* 0x0000000410088981 */ /* 0x0002a2000c2e1b00 */
[----:B----4-:R-:W-:Y:S01]  /*01d0*/  IMAD.WIDE R18, R5, 0x8, R10 ;  /* 0x0000000805127825 */ /* 0x010fe200078e020a */
[----:B------:R-:W-:-:S03]  /*01e0*/  CS2R R10, SRZ ;  /* 0x00000000000a7805 */ /* 0x000fc6000001ff00 */
[----:B-----5:R-:W-:Y:S01]  /*01f0*/  IMAD.WIDE R12, R5, 0x8, R12 ;  /* 0x00000008050c7825 */ /* 0x020fe200078e020c */
[----:B------:R3:W4:Y:S04]  /*0200*/  @!P0 LDG.E.EL.64 R14, desc[UR4][R18.64] ;  /* 0x00000004120e8981 */ /* 0x000728000c2e1b00 */
[----:B------:R-:W5:Y:S01]  /*0210*/  @!P0 LDG.E.EL.64 R10, desc[UR4][R12.64] ;  /* 0x000000040c0a8981 */ /* 0x000f62000c2e1b00 */
[----:B-1----:R-:W-:Y:S01]  /*0220*/  LEA.HI R16, R7, R2, RZ, 0xc ;  /* 0x0000000207107211 */ /* 0x002fe200078f60ff */
[----:B---3--:R-:W-:Y:S01]  /*0230*/  IMAD.SHL.U32 R19, R3, 0x4, RZ ;  /* 0x0000000403137824 */ /* 0x008fe200078e00ff */
[----:B--2---:R-:W-:Y:S02]  /*0240*/  SEL R20, R9, RZ, !P0 ;  /* 0x000000ff09147207 */ /* 0x004fe40004000000 */
[----:B------:R-:W-:-:S02]  /*0250*/  SEL R21, R8, RZ, !P0 ;  /* 0x000000ff08157207 */ /* 0x000fc40004000000 */
[----:B------:R-:W-:Y:S02]  /*0260*/  SHF.R.U32.HI R9, RZ, 0x1e, R20 ;  /* 0x0000001eff097819 */ /* 0x000fe40000011614 */
[----:B----4-:R-:W-:Y:S02]  /*0270*/  SEL R6, R14, RZ, !P0 ;  /* 0x000000ff0e067207 */ /* 0x010fe40004000000 */
[----:B------:R-:W-:Y:S02]  /*0280*/  LOP3.LUT R8, R9, 0x2, RZ, 0xc0, !PT ;  /* 0x0000000209087812 */ /* 0x000fe400078ec0ff */
[----:B------:R-:W-:Y:S02]  /*0290*/  SEL R9, R15, RZ, !P0 ;  /* 0x000000ff0f097207 */ /* 0x000fe40004000000 */
[----:B------:R-:W-:Y:S02]  /*02a0*/  IADD3 R21, P1, R8, R21, RZ ;  /* 0x0000001508157210 */ /* 0x000fe40007f3e0ff */
[----:B-----5:R-:W-:-:S02]  /*02b0*/  SEL R8, R11, RZ, !P0 ;  /* 0x000000ff0b087207 */ /* 0x020fc40004000000 */
[----:B------:R-:W-:Y:S01]  /*02c0*/  SEL R17, R10, RZ, !P0 ;  /* 0x000000ff0a117207 */ /* 0x000fe20004000000 */
[----:B------:R-:W-:Y:S01]  /*02d0*/  IMAD.X R20, RZ, RZ, R20, P1 ;  /* 0x000000ffff147224 */ /* 0x000fe200008e0614 */
[----:B------:R-:W-:Y:S01]  /*02e0*/  SHF.R.U32.HI R14, RZ, 0x1c, R9 ;  /* 0x0000001cff0e7819 */ /* 0x000fe20000011609 */
[----:B------:R-:W1:Y:S01]  /*02f0*/  LDC.64 R10, c[0x0][0x238] ;  /* 0x00008e00ff0a7b82 */ /* 0x000e620000000a00 */
[----:B------:R-:W-:Y:S02]  /*0300*/  LEA R15, P2, R6, UR6, 0x2 ;  /* 0x00000006060f7c11 */ /* 0x000fe4000f8410ff */
[----:B------:R-:W-:Y:S02]  /*0310*/  SHF.R.U32.HI R12, RZ, 0x1c, R8 ;  /* 0x0000001cff0c7819 */ /* 0x000fe40000011608 */
[----:B------:R-:W-:Y:S02]  /*0320*/  LEA R13, P3, R17, UR6, 0x2 ;  /* 0x00000006110d7c11 */ /* 0x000fe4000f8610ff */
[C---:B------:R-:W-:Y:S01]  /*0330*/  SHF.L.U64.HI R20, R21.reuse, 0x3, R20 ;  /* 0x0000000315147819 */ /* 0x040fe20000010214 */
[----:B------:R-:W-:Y:S01]  /*0340*/  IMAD.SHL.U32 R21, R21, 0x8, RZ ;  /* 0x0000000815157824 */ /* 0x000fe200078e00ff */
[----:B------:R-:W-:-:S02]  /*0350*/  LOP3.LUT R14, R14, 0x8, RZ, 0xc0, !PT ;  /* 0x000000080e0e7812 */ /* 0x000fc400078ec0ff */
[----:B------:R-:W-:Y:S02]  /*0360*/  LEA.HI.X R6, R6, UR7, R9, 0x2, P2 ;  /* 0x0000000706067c11 */ /* 0x000fe400090f1409 */
[----:B------:R-:W-:Y:S02]  /*0370*/  LOP3.LUT R12, R12, 0x8, RZ, 0xc0, !PT ;  /* 0x000000080c0c7812 */ /* 0x000fe400078ec0ff */
[----:B------:R-:W-:Y:S01]  /*0380*/  LEA.HI.X R17, R17, UR7, R8, 0x2, P3 ;  /* 0x0000000711117c11 */ /* 0x000fe200098f1408 */
[----:B------:R-:W-:Y:S01]  /*0390*/  ULDC.64 UR6, c[0x0][0x248] ;  /* 0x0000920000067ab9 */ /* 0x000fe20000000a00 */
[----:B------:R-:W2:Y:S01]  /*03a0*/  LDC.64 R8, c[0x0][0x210] ;  /* 0x00008400ff087b82 */ /* 0x000ea20000000a00 */
[C---:B------:R-:W-:Y:S02]  /*03b0*/  IADD3 R14, P2, P1, R21.reuse, R15, R14 ;  /* 0x0000000f150e7210 */ /* 0x040fe4000795e00e */
[----:B------:R-:W-:Y:S02]  /*03c0*/  IADD3 R12, P3, P4, R21, R13, R12 ;  /* 0x0000000d150c7210 */ /* 0x000fe40007c7e00c */
[----:B------:R-:W-:-:S02]  /*03d0*/  IADD3.X R15, R20, R6, RZ, P2, P1 ;  /* 0x00000006140f7210 */ /* 0x000fc400017e24ff */
[----:B------:R-:W-:Y:S01]  /*03e0*/  IADD3.X R13, R20, R17, RZ, P3, P4 ;  /* 0x00000011140d7210 */ /* 0x000fe20001fe84ff */
[----:B------:R-:W3:Y:S01]  /*03f0*/  LDC.64 R6, c[0x0][0x240] ;  /* 0x00009000ff067b82 */ /* 0x000ee20000000a00 */
[----:B------:R-:W-:Y:S01]  /*0400*/  SHF.R.S32.HI R17, RZ, 0xc, R16 ;  /* 0x0000000cff117819 */ /* 0x000fe20000011410 */
[----:B------:R-:W-:Y:S01]  /*0410*/  IMAD.WIDE R14, R19, 0x4, R14 ;  /* 0x00000004130e7825 */ /* 0x000fe200078e020e */
[----:B------:R-:W-:-:S03]  /*0420*/  LOP3.LUT R16, R16, 0xfffff000, RZ, 0xc0, !PT ;  /* 0xfffff00010107812 */ /* 0x000fc600078ec0ff */
[----:B------:R-:W-:-:S04]  /*0430*/  IMAD.WIDE R18, R19, 0x4, R12 ;  /* 0x0000000413127825 */ /* 0x000fc800078e020c */
[C---:B------:R-:W-:Y:S02]  /*0440*/  IMAD.SHL.U32 R21, R17.reuse, 0x200, RZ ;  /* 0x0000020011157824 */ /* 0x040fe400078e00ff */
[----:B------:R-:W-:Y:S02]  /*0450*/  IMAD.SHL.U32 R17, R17, 0x800, RZ ;  /* 0x0000080011117824 */ /* 0x000fe400078e00ff */
[----:B------:R-:W-:-:S04]  /*0460*/  IMAD.WIDE R12, R21, 0x4, R14 ;  /* 0x00000004150c7825 */ /* 0x000fc800078e020e */
[----:B------:R-:W-:Y:S01]  /*0470*/  IMAD.WIDE R14, R21, 0x4, R18 ;  /* 0x00000004150e7825 */ /* 0x000fe200078e0212 */
[----:B------:R-:W-:-:S03]  /*0480*/  IADD3 R19, R17, R2, -R16 ;  /* 0x0000000211137210 */ /* 0x000fc60007ffe810 */
[----:B-1----:R-:W-:-:S04]  /*0490*/  IMAD.WIDE R10, R5, 0x4, R10 ;  /* 0x00000004050a7825 */ /* 0x002fc800078e020a */
[----:B--2---:R-:W-:Y:S01]  /*04a0*/  IMAD.WIDE R8, R19, 0x4, R8 ;  /* 0x0000000413087825 */ /* 0x004fe200078e0208 */
[----:B------:R-:W-:-:S03]  /*04b0*/  LOP3.LUT R19, R0, 0xfffffff0, RZ, 0xc0, !PT ;  /* 0xfffffff000137812 */ /* 0x000fc600078ec0ff */
[----:B------:R-:W-:Y:S02]  /*04c0*/  IMAD.MOV.U32 R5, RZ, RZ, RZ ;  /* 0x000000ffff057224 */ /* 0x000fe400078e00ff */
[----:B------:R-:W-:Y:S02]  /*04d0*/  IMAD.MOV.U32 R16, RZ, RZ, RZ ;  /* 0x000000ffff107224 */ /* 0x000fe400078e00ff */
[----:B------:R-:W-:Y:S02]  /*04e0*/  IMAD.IADD R0, R2, 0x1, -R19 ;  /* 0x0000000102007824 */ /* 0x000fe400078e0a13 */
[----:B------:R-:W-:Y:S01]  /*04f0*/  IMAD.MOV.U32 R18, RZ, RZ, RZ ;  /* 0x000000ffff127224 */ /* 0x000fe200078e00ff */
[----:B------:R1:W2:Y:S01]  /*0500*/  @!P0 LDG.E.EL R5, desc[UR4][R12.64] ;  /* 0x000000040c058981 */ /* 0x0002a2000c2e1900 */
[----:B------:R-:W-:Y:S02]  /*0510*/  IMAD.SHL.U32 R19, R3, 0x10, RZ ;  /* 0x0000001003137824 */ /* 0x000fe400078e00ff */
[----:B---3--:R-:W-:Y:S01]  /*0520*/  IMAD.WIDE R6, R4, 0x4, R6 ;  /* 0x0000000404067825 */ /* 0x008fe200078e0206 */
[----:B------:R3:W4:Y:S01]  /*0530*/  @!P0 LDG.E.EL R16, desc[UR4][R14.64] ;  /* 0x000000040e108981 */ /* 0x000722000c2e1900 */
[----:B------:R-:W-:-:S02]  /*0540*/  SHF.R.S32.HI R20, RZ, 0x1f, R17 ;  /* 0x0000001fff147819 */ /* 0x000fc40000011411 */
[----:B------:R-:W-:Y:S01]  /*0550*/  IMAD.MOV.U32 R4, RZ, RZ, RZ ;  /* 0x000000ffff047224 */ /* 0x000fe200078e00ff */
[----:B------:R-:W-:Y:S01]  /*0560*/  IADD3 R21, P2, P3, R19, R0, R17 ;  /* 0x0000000013157210 */ /* 0x000fe20007b5e011 */
[----:B------:R5:W4:Y:S01]  /*0570*/  @!P0 LDG.E.EL R18, desc[UR4][R10.64] ;  /* 0x000000040a128981 */ /* 0x000b22000c2e1900 */
[----:B------:R-:W-:Y:S01]  /*0580*/  SHF.R.S32.HI R17, RZ, 0x1f, R0 ;  /* 0x0000001fff117819 */ /* 0x000fe20000011400 */
[----:B------:R-:W-:Y:S01]  /*0590*/  IMAD.MOV.U32 R0, RZ, RZ, RZ ;  /* 0x000000ffff007224 */ /* 0x000fe200078e00ff */
[----:B------:R-:W-:Y:S01]  /*05a0*/  SHF.R.S32.HI R19, RZ, 0x1f, R19 ;  /* 0x0000001fff137819 */ /* 0x000fe20000011413 */
[----:B------:R-:W4:Y:S01]  /*05b0*/  @!P0 LDG.E R4, desc[UR4][R8.64] ;  /* 0x0000000408048981 */ /* 0x000f22000c1e1900 */
[----:B------:R-:W-:Y:S02]  /*05c0*/  ISETP.GT.AND P1, PT, R3, 0x7f, PT ;  /* 0x0000007f0300780c */ /* 0x000fe40003f24270 */
[----:B------:R-:W-:Y:S01]  /*05d0*/  IADD3.X R20, R19, R17, R20, P2, P3 ;  /* 0x0000001113147210 */ /* 0x000fe200017e6414 */
[----:B------:R-:W4:Y:S01]  /*05e0*/  @!P0 LDG.E.EL R0, desc[UR4][R6.64] ;  /* 0x0000000406008981 */ /* 0x000f22000c2e1900 */
[C---:B-1----:R-:W-:Y:S01]  /*05f0*/  LEA R12, P2, R21.reuse, UR6, 0x2 ;  /* 0x00000006150c7c11 */ /* 0x042fe2000f8410ff */
[----:B---3--:R-:W-:Y:S01]  /*0600*/  IMAD.MOV.U32 R14, RZ, RZ, RZ ;  /* 0x000000ffff0e7224 */ /* 0x008fe200078e00ff */
[----:B-----5:R-:W1:Y:S02]  /*0610*/  LDC.64 R10, c[0x0][0x250] ;  /* 0x00009400ff0a7b82 */ /* 0x020e640000000a00 */
[----:B------:R-:W-:-:S05]  /*0620*/  LEA.HI.X R13, R21, UR7, R20, 0x2, P2 ;  /* 0x00000007150d7c11 */ /* 0x000fca00090f1414 */
[----:B------:R-:W3:Y:S01]  /*0630*/  @P1 LDG.E R14, desc[UR4][R12.64+-0x2000] ;  /* 0xffe000040c0e1981 */ /* 0x000ee2000c1e1900 */
[----:B-1----:R-:W-:Y:S01]  /*0640*/  IMAD.WIDE R10, R2, 0x4, R10 ;  /* 0x00000004020a7825 */ /* 0x002fe200078e020a */
[----:B--2---:R-:W-:Y:S02]  /*0650*/  SEL R5, R5, RZ, !P0 ;  /* 0x000000ff05057207 */ /* 0x004fe40004000000 */
[----:B----4-:R-:W-:Y:S02]  /*0660*/  SEL R16, R16, RZ, !P0 ;  /* 0x000000ff10107207 */ /* 0x010fe40004000000 */
[----:B------:R-:W-:-:S03]  /*0670*/  SEL R18, R18, RZ, !P0 ;  /* 0x000000ff12127207 */ /* 0x000fc60004000000 */
[----:B------:R-:W-:Y:S01]  /*0680*/  FADD R16, -R5, R16 ;  /* 0x0000001005107221 */ /* 0x000fe20000000100 */
[----:B------:R-:W-:-:S03]  /*0690*/  SEL R3, R4, RZ, !P0 ;  /* 0x000000ff04037207 */ /* 0x000fc60004000000 */
[----:B------:R-:W-:Y:S01]  /*06a0*/  FFMA R18, R16, R18, R5 ;  /* 0x0000001210127223 */ /* 0x000fe20000000005 */
[----:B------:R-:W-:-:S03]  /*06b0*/  SEL R0, R0, RZ, !P0 ;  /* 0x000000ff00007207 */ /* 0x000fc60004000000 */
[----:B------:R-:W-:-:S04]  /*06c0*/  FADD R18, -R3, R18 ;  /* 0x0000001203127221 */ /* 0x000fc80000000100 */
[----:B------:R-:W-:Y:S01]  /*06d0*/  FFMA R3, R18, R0, R3 ;  /* 0x0000000012037223 */ /* 0x000fe20000000003 */
[----:B---3--:R-:W-:-:S05]  /*06e0*/  @P0 SEL R3, R14, RZ, P1 ;  /* 0x000000ff0e030207 */ /* 0x008fca0000800000 */
[----:B------:R-:W-:Y:S01]  /*06f0*/  STG.E desc[UR4][R10.64], R3 ;  /* 0x000000030a007986 */ /* 0x000fe2000c101904 */
[----:B------:R-:W-:Y:S05]  /*0700*/  EXIT ;  /* 0x000000000000794d */ /* 0x000fea0003800000 */
.L_x_0:
[----:B------:R-:W-:-:S00]  /*0710*/  BRA `(.L_x_0) ;  /* 0xfffffffc00fc7947 */ /* 0x000fc0000383ffff */
[----:B------:R-:W-:-:S00]  /*0720*/  NOP ;  /* 0x0000000000007918 */ /* 0x000fc00000000000 */
        /* <DEDUP_REMOVED lines=13> */
.L_x_1:


//--------------------- .nv.constant0.triton_poi_fused_cat_74 --------------------------
	.section	.nv.constant0.triton_poi_fused_cat_74,"a",@progbits
	.sectionflags	@""
	.align	4
.nv.constant0.triton_poi_fused_cat_74:
	.zero		604
